//
// Generated by NVIDIA NVVM Compiler
//
// Compiler Build ID: CL-36424714
// Cuda compilation tools, release 13.0, V13.0.88
// Based on NVVM 20.0.0
//

.version 9.0
.target sm_100
.address_size 64

	// .globl	_Z11updateStatePbS_i

.visible .entry _Z11updateStatePbS_i(
	.param .u64 .ptr .align 1 _Z11updateStatePbS_i_param_0,
	.param .u64 .ptr .align 1 _Z11updateStatePbS_i_param_1,
	.param .u32 _Z11updateStatePbS_i_param_2
)
{
	.reg .pred 	%p<11>;
	.reg .b16 	%rs<6>;
	.reg .b32 	%r<33>;
	.reg .b64 	%rd<18>;

	ld.param.u64 	%rd2, [_Z11updateStatePbS_i_param_0];
	ld.param.u64 	%rd3, [_Z11updateStatePbS_i_param_1];
	ld.param.u32 	%r6, [_Z11updateStatePbS_i_param_2];
	cvta.to.global.u64 	%rd1, %rd3;
	mov.u32 	%r7, %ctaid.y;
	mov.u32 	%r8, %ntid.y;
	mov.u32 	%r9, %tid.y;
	mad.lo.s32 	%r10, %r7, %r8, %r9;
	mov.u32 	%r11, %ctaid.x;
	mov.u32 	%r12, %ntid.x;
	mov.u32 	%r13, %tid.x;
	mad.lo.s32 	%r14, %r11, %r12, %r13;
	setp.eq.s32 	%p1, %r10, 0;
	add.s32 	%r15, %r6, -1;
	setp.ge.s32 	%p2, %r10, %r15;
	or.pred  	%p3, %p1, %p2;
	setp.lt.s32 	%p4, %r14, 1;
	or.pred  	%p5, %p4, %p3;
	setp.ge.s32 	%p6, %r14, %r15;
	or.pred  	%p7, %p5, %p6;
	@%p7 bra 	$L__BB0_8;
	cvta.to.global.u64 	%rd4, %rd2;
	add.s32 	%r16, %r10, -1;
	mad.lo.s32 	%r17, %r6, %r16, %r14;
	cvt.s64.s32 	%rd5, %r17;
	add.s64 	%rd6, %rd4, %rd5;
	ld.global.s8 	%r18, [%rd6+-1];
	ld.global.s8 	%r19, [%rd6];
	add.s32 	%r20, %r19, %r18;
	ld.global.s8 	%r21, [%rd6+1];
	add.s32 	%r22, %r20, %r21;
	add.s32 	%r3, %r17, %r6;
	cvt.s64.s32 	%rd7, %r6;
	add.s64 	%rd8, %rd6, %rd7;
	ld.global.s8 	%r23, [%rd8+-1];
	add.s32 	%r24, %r22, %r23;
	ld.global.s8 	%r25, [%rd8+1];
	add.s32 	%r26, %r24, %r25;
	add.s64 	%rd9, %rd8, %rd7;
	ld.global.s8 	%r27, [%rd9+-1];
	add.s32 	%r28, %r26, %r27;
	ld.global.s8 	%r29, [%rd9];
	add.s32 	%r30, %r28, %r29;
	ld.global.s8 	%r31, [%rd9+1];
	add.s32 	%r4, %r30, %r31;
	ld.global.u8 	%rs1, [%rd8];
	setp.eq.s16 	%p8, %rs1, 0;
	@%p8 bra 	$L__BB0_5;
	and.b32  	%r32, %r4, -2;
	setp.ne.s32 	%p9, %r32, 2;
	@%p9 bra 	$L__BB0_4;
	cvt.s64.s32 	%rd12, %r3;
	add.s64 	%rd13, %rd1, %rd12;
	mov.b16 	%rs3, 1;
	st.global.u8 	[%rd13], %rs3;
	bra.uni 	$L__BB0_8;
$L__BB0_4:
	cvt.s64.s32 	%rd10, %r3;
	add.s64 	%rd11, %rd1, %rd10;
	mov.b16 	%rs2, 0;
	st.global.u8 	[%rd11], %rs2;
	bra.uni 	$L__BB0_8;
$L__BB0_5:
	setp.ne.s32 	%p10, %r4, 3;
	@%p10 bra 	$L__BB0_7;
	cvt.s64.s32 	%rd16, %r3;
	add.s64 	%rd17, %rd1, %rd16;
	mov.b16 	%rs5, 1;
	st.global.u8 	[%rd17], %rs5;
	bra.uni 	$L__BB0_8;
$L__BB0_7:
	cvt.s64.s32 	%rd14, %r3;
	add.s64 	%rd15, %rd1, %rd14;
	mov.b16 	%rs4, 0;
	st.global.u8 	[%rd15], %rs4;
$L__BB0_8:
	ret;

}
	// .globl	_Z17copyBordersUpDownPbS_i
.visible .entry _Z17copyBordersUpDownPbS_i(
	.param .u64 .ptr .align 1 _Z17copyBordersUpDownPbS_i_param_0,
	.param .u64 .ptr .align 1 _Z17copyBordersUpDownPbS_i_param_1,
	.param .u32 _Z17copyBordersUpDownPbS_i_param_2
)
{
	.reg .pred 	%p<4>;
	.reg .b16 	%rs<3>;
	.reg .b32 	%r<13>;
	.reg .b64 	%rd<11>;

	ld.param.u64 	%rd1, [_Z17copyBordersUpDownPbS_i_param_1];
	ld.param.u32 	%r3, [_Z17copyBordersUpDownPbS_i_param_2];
	mov.u32 	%r4, %ctaid.x;
	mov.u32 	%r5, %ntid.x;
	mov.u32 	%r6, %tid.x;
	mad.lo.s32 	%r7, %r4, %r5, %r6;
	setp.lt.s32 	%p1, %r7, 1;
	add.s32 	%r8, %r3, -1;
	setp.ge.s32 	%p2, %r7, %r8;
	or.pred  	%p3, %p1, %p2;
	@%p3 bra 	$L__BB1_2;
	cvta.to.global.u64 	%rd2, %rd1;
	add.s32 	%r9, %r3, -2;
	mul.lo.s32 	%r10, %r9, %r3;
	add.s32 	%r11, %r10, %r7;
	cvt.s64.s32 	%rd3, %r11;
	add.s64 	%rd4, %rd2, %rd3;
	ld.global.u8 	%rs1, [%rd4];
	cvt.u64.u32 	%rd5, %r7;
	add.s64 	%rd6, %rd2, %rd5;
	st.global.u8 	[%rd6], %rs1;
	add.s32 	%r12, %r3, %r7;
	cvt.s64.s32 	%rd7, %r12;
	add.s64 	%rd8, %rd2, %rd7;
	ld.global.u8 	%rs2, [%rd8];
	cvt.s64.s32 	%rd9, %r10;
	add.s64 	%rd10, %rd8, %rd9;
	st.global.u8 	[%rd10], %rs2;
$L__BB1_2:
	ret;

}
	// .globl	_Z20copyBordersLeftRightPbS_i
.visible .entry _Z20copyBordersLeftRightPbS_i(
	.param .u64 .ptr .align 1 _Z20copyBordersLeftRightPbS_i_param_0,
	.param .u64 .ptr .align 1 _Z20copyBordersLeftRightPbS_i_param_1,
	.param .u32 _Z20copyBordersLeftRightPbS_i_param_2
)
{
	.reg .pred 	%p<2>;
	.reg .b16 	%rs<3>;
	.reg .b32 	%r<9>;
	.reg .b64 	%rd<9>;

	ld.param.u64 	%rd1, [_Z20copyBordersLeftRightPbS_i_param_1];
	ld.param.u32 	%r2, [_Z20copyBordersLeftRightPbS_i_param_2];
	mov.u32 	%r3, %ctaid.y;
	mov.u32 	%r4, %ntid.y;
	mov.u32 	%r5, %tid.y;
	mad.lo.s32 	%r1, %r3, %r4, %r5;
	setp.ge.s32 	%p1, %r1, %r2;
	@%p1 bra 	$L__BB2_2;
	cvta.to.global.u64 	%rd2, %rd1;
	mul.lo.s32 	%r6, %r2, %r1;
	add.s32 	%r7, %r6, %r2;
	cvt.s64.s32 	%rd3, %r7;
	add.s64 	%rd4, %rd2, %rd3;
	ld.global.u8 	%rs1, [%rd4+-2];
	cvt.u64.u32 	%rd5, %r6;
	add.s64 	%rd6, %rd2, %rd5;
	st.global.u8 	[%rd6], %rs1;
	ld.global.u8 	%rs2, [%rd6+1];
	add.s32 	%r8, %r7, -1;
	cvt.u64.u32 	%rd7, %r8;
	add.s64 	%rd8, %rd2, %rd7;
	st.global.u8 	[%rd8], %rs2;
$L__BB2_2:
	ret;

}


// ===== COMPILED SASS (sm_100) =====

	.target	sm_100

	.elftype	@"ET_EXEC"


//--------------------- .note.nv.tkinfo           --------------------------
	.section	.note.nv.tkinfo,"",@"SHT_NOTE"
	.sectionflags	@"SHF_NOTE_NV_TKINFO"
	.tkinfo
        /*0018*/ 	.word	0x00000002
        /*0030*/ 	.string	""
        /*0030*/ 	.string	"ptxas"
        /*0030*/ 	.string	"Cuda compilation tools, release 13.0, V13.0.88"
        /*0030*/ 	.string	"Build cuda_13.0.r13.0/compiler.36424714_0"
        /*0030*/ 	.string	"-arch sm_100 -m 64 "



//--------------------- .note.nv.cuinfo           --------------------------
	.section	.note.nv.cuinfo,"",@"SHT_NOTE"
	.sectionflags	@"SHF_NOTE_NV_CUINFO"
        /*0018*/ 	.short	0x0002
        /*001a*/ 	.short	0x0064
        /*001c*/ 	.short	0x0082
	.zero		2


//--------------------- .nv.info                  --------------------------
	.section	.nv.info,"",@"SHT_CUDA_INFO"
	.align	4


	//----- nvinfo : EIATTR_REGCOUNT
	.align		4
        /*0000*/ 	.byte	0x04, 0x2f
        /*0002*/ 	.short	(.L_1 - .L_0)
	.align		4
.L_0:
        /*0004*/ 	.word	index@(_Z11updateStatePbS_i)
        /*0008*/ 	.word	0x00000013


	//----- nvinfo : EIATTR_FRAME_SIZE
	.align		4
.L_1:
        /*000c*/ 	.byte	0x04, 0x11
        /*000e*/ 	.short	(.L_3 - .L_2)
	.align		4
.L_2:
        /*0010*/ 	.word	index@(_Z11updateStatePbS_i)
        /*0014*/ 	.word	0x00000000


	//----- nvinfo : EIATTR_REGCOUNT
	.align		4
.L_3:
        /*0018*/ 	.byte	0x04, 0x2f
        /*001a*/ 	.short	(.L_5 - .L_4)
	.align		4
.L_4:
        /*001c*/ 	.word	index@(_Z17copyBordersUpDownPbS_i)
        /*0020*/ 	.word	0x0000000e


	//----- nvinfo : EIATTR_FRAME_SIZE
	.align		4
.L_5:
        /*0024*/ 	.byte	0x04, 0x11
        /*0026*/ 	.short	(.L_7 - .L_6)
	.align		4
.L_6:
        /*0028*/ 	.word	index@(_Z17copyBordersUpDownPbS_i)
        /*002c*/ 	.word	0x00000000


	//----- nvinfo : EIATTR_REGCOUNT
	.align		4
.L_7:
        /*0030*/ 	.byte	0x04, 0x2f
        /*0032*/ 	.short	(.L_9 - .L_8)
	.align		4
.L_8:
        /*0034*/ 	.word	index@(_Z20copyBordersLeftRightPbS_i)
        /*0038*/ 	.word	0x0000000c


	//----- nvinfo : EIATTR_FRAME_SIZE
	.align		4
.L_9:
        /*003c*/ 	.byte	0x04, 0x11
        /*003e*/ 	.short	(.L_11 - .L_10)
	.align		4
.L_10:
        /*0040*/ 	.word	index@(_Z20copyBordersLeftRightPbS_i)
        /*0044*/ 	.word	0x00000000


	//----- nvinfo : EIATTR_MIN_STACK_SIZE
	.align		4
.L_11:
        /*0048*/ 	.byte	0x04, 0x12
        /*004a*/ 	.short	(.L_13 - .L_12)
	.align		4
.L_12:
        /*004c*/ 	.word	index@(_Z20copyBordersLeftRightPbS_i)
        /*0050*/ 	.word	0x00000000


	//----- nvinfo : EIATTR_MIN_STACK_SIZE
	.align		4
.L_13:
        /*0054*/ 	.byte	0x04, 0x12
        /*0056*/ 	.short	(.L_15 - .L_14)
	.align		4
.L_14:
        /*0058*/ 	.word	index@(_Z17copyBordersUpDownPbS_i)
        /*005c*/ 	.word	0x00000000


	//----- nvinfo : EIATTR_MIN_STACK_SIZE
	.align		4
.L_15:
        /*0060*/ 	.byte	0x04, 0x12
        /*0062*/ 	.short	(.L_17 - .L_16)
	.align		4
.L_16:
        /*0064*/ 	.word	index@(_Z11updateStatePbS_i)
        /*0068*/ 	.word	0x00000000
.L_17:


//--------------------- .nv.compat                --------------------------
	.section	.nv.compat,"",@"SHT_CUDA_COMPAT_INFO"
	.align	4
        /*0000*/ 	.byte	0x02, 0x09, 0x00, 0x00, 0x02, 0x02, 0x01, 0x00, 0x02, 0x05, 0x05, 0x00, 0x03, 0x07, 0x01, 0x01
        /*0010*/ 	.byte	0x02, 0x03, 0x00, 0x00, 0x02, 0x06, 0x01, 0x00, 0x04, 0x0b, 0x08, 0x00, 0x09, 0x00, 0x00, 0x00
        /*0020*/ 	.byte	0x00, 0x00, 0x00, 0x00


//--------------------- .nv.info._Z20copyBordersLeftRightPbS_i --------------------------
	.section	.nv.info._Z20copyBordersLeftRightPbS_i,"",@"SHT_CUDA_INFO"
	.sectionflags	@""
	.align	4


	//----- nvinfo : EIATTR_CUDA_API_VERSION
	.align		4
        /*0000*/ 	.byte	0x04, 0x37
        /*0002*/ 	.short	(.L_19 - .L_18)
.L_18:
        /*0004*/ 	.word	0x00000082


	//----- nvinfo : EIATTR_KPARAM_INFO
	.align		4
.L_19:
        /*0008*/ 	.byte	0x04, 0x17
        /*000a*/ 	.short	(.L_21 - .L_20)
.L_20:
        /*000c*/ 	.word	0x00000000
        /*0010*/ 	.short	0x0002
        /*0012*/ 	.short	0x0010
        /*0014*/ 	.byte	0x00, 0xf0, 0x11, 0x00


	//----- nvinfo : EIATTR_KPARAM_INFO
	.align		4
.L_21:
        /*0018*/ 	.byte	0x04, 0x17
        /*001a*/ 	.short	(.L_23 - .L_22)
.L_22:
        /*001c*/ 	.word	0x00000000
        /*0020*/ 	.short	0x0001
        /*0022*/ 	.short	0x0008
        /*0024*/ 	.byte	0x00, 0xf5, 0x21, 0x00


	//----- nvinfo : EIATTR_KPARAM_INFO
	.align		4
.L_23:
        /*0028*/ 	.byte	0x04, 0x17
        /*002a*/ 	.short	(.L_25 - .L_24)
.L_24:
        /*002c*/ 	.word	0x00000000
        /*0030*/ 	.short	0x0000
        /*0032*/ 	.short	0x0000
        /*0034*/ 	.byte	0x00, 0xf5, 0x21, 0x00


	//----- nvinfo : EIATTR_SPARSE_MMA_MASK
	.align		4
.L_25:
        /*0038*/ 	.byte	0x03, 0x50
        /*003a*/ 	.short	0x0000


	//----- nvinfo : EIATTR_MAXREG_COUNT
	.align		4
        /*003c*/ 	.byte	0x03, 0x1b
        /*003e*/ 	.short	0x00ff


	//----- nvinfo : EIATTR_MERCURY_ISA_VERSION
	.align		4
        /*0040*/ 	.byte	0x03, 0x5f
        /*0042*/ 	.short	0x0101


	//----- nvinfo : EIATTR_VRC_CTA_INIT_COUNT
	.align		4
        /*0044*/ 	.byte	0x02, 0x4a
	.zero		1
	.zero		1


	//----- nvinfo : EIATTR_EXIT_INSTR_OFFSETS
	.align		4
        /*0048*/ 	.byte	0x04, 0x1c
        /*004a*/ 	.short	(.L_27 - .L_26)


	//   ....[0]....
.L_26:
        /*004c*/ 	.word	0x00000070


	//   ....[1]....
        /*0050*/ 	.word	0x00000170


	//----- nvinfo : EIATTR_CBANK_PARAM_SIZE
	.align		4
.L_27:
        /*0054*/ 	.byte	0x03, 0x19
        /*0056*/ 	.short	0x0014


	//----- nvinfo : EIATTR_PARAM_CBANK
	.align		4
        /*0058*/ 	.byte	0x04, 0x0a
        /*005a*/ 	.short	(.L_29 - .L_28)
	.align		4
.L_28:
        /*005c*/ 	.word	index@(.nv.constant0._Z20copyBordersLeftRightPbS_i)
        /*0060*/ 	.short	0x0380
        /*0062*/ 	.short	0x0014


	//----- nvinfo : EIATTR_SW_WAR
	.align		4
.L_29:
        /*0064*/ 	.byte	0x04, 0x36
        /*0066*/ 	.short	(.L_31 - .L_30)
.L_30:
        /*0068*/ 	.word	0x00000008
.L_31:


//--------------------- .nv.info._Z17copyBordersUpDownPbS_i --------------------------
	.section	.nv.info._Z17copyBordersUpDownPbS_i,"",@"SHT_CUDA_INFO"
	.sectionflags	@""
	.align	4


	//----- nvinfo : EIATTR_CUDA_API_VERSION
	.align		4
        /*0000*/ 	.byte	0x04, 0x37
        /*0002*/ 	.short	(.L_33 - .L_32)
.L_32:
        /*0004*/ 	.word	0x00000082


	//----- nvinfo : EIATTR_KPARAM_INFO
	.align		4
.L_33:
        /*0008*/ 	.byte	0x04, 0x17
        /*000a*/ 	.short	(.L_35 - .L_34)
.L_34:
        /*000c*/ 	.word	0x00000000
        /*0010*/ 	.short	0x0002
        /*0012*/ 	.short	0x0010
        /*0014*/ 	.byte	0x00, 0xf0, 0x11, 0x00


	//----- nvinfo : EIATTR_KPARAM_INFO
	.align		4
.L_35:
        /*0018*/ 	.byte	0x04, 0x17
        /*001a*/ 	.short	(.L_37 - .L_36)
.L_36:
        /*001c*/ 	.word	0x00000000
        /*0020*/ 	.short	0x0001
        /*0022*/ 	.short	0x0008
        /*0024*/ 	.byte	0x00, 0xf5, 0x21, 0x00


	//----- nvinfo : EIATTR_KPARAM_INFO
	.align		4
.L_37:
        /*0028*/ 	.byte	0x04, 0x17
        /*002a*/ 	.short	(.L_39 - .L_38)
.L_38:
        /*002c*/ 	.word	0x00000000
        /*0030*/ 	.short	0x0000
        /*0032*/ 	.short	0x0000
        /*0034*/ 	.byte	0x00, 0xf5, 0x21, 0x00


	//----- nvinfo : EIATTR_SPARSE_MMA_MASK
	.align		4
.L_39:
        /*0038*/ 	.byte	0x03, 0x50
        /*003a*/ 	.short	0x0000


	//----- nvinfo : EIATTR_MAXREG_COUNT
	.align		4
        /*003c*/ 	.byte	0x03, 0x1b
        /*003e*/ 	.short	0x00ff


	//----- nvinfo : EIATTR_MERCURY_ISA_VERSION
	.align		4
        /*0040*/ 	.byte	0x03, 0x5f
        /*0042*/ 	.short	0x0101


	//----- nvinfo : EIATTR_VRC_CTA_INIT_COUNT
	.align		4
        /*0044*/ 	.byte	0x02, 0x4a
	.zero		1
	.zero		1


	//----- nvinfo : EIATTR_EXIT_INSTR_OFFSETS
	.align		4
        /*0048*/ 	.byte	0x04, 0x1c
        /*004a*/ 	.short	(.L_41 - .L_40)


	//   ....[0]....
.L_40:
        /*004c*/ 	.word	0x00000090


	//   ....[1]....
        /*0050*/ 	.word	0x000001c0


	//----- nvinfo : EIATTR_CBANK_PARAM_SIZE
	.align		4
.L_41:
        /*0054*/ 	.byte	0x03, 0x19
        /*0056*/ 	.short	0x0014


	//----- nvinfo : EIATTR_PARAM_CBANK
	.align		4
        /*0058*/ 	.byte	0x04, 0x0a
        /*005a*/ 	.short	(.L_43 - .L_42)
	.align		4
.L_42:
        /*005c*/ 	.word	index@(.nv.constant0._Z17copyBordersUpDownPbS_i)
        /*0060*/ 	.short	0x0380
        /*0062*/ 	.short	0x0014


	//----- nvinfo : EIATTR_SW_WAR
	.align		4
.L_43:
        /*0064*/ 	.byte	0x04, 0x36
        /*0066*/ 	.short	(.L_45 - .L_44)
.L_44:
        /*0068*/ 	.word	0x00000008
.L_45:


//--------------------- .nv.info._Z11updateStatePbS_i --------------------------
	.section	.nv.info._Z11updateStatePbS_i,"",@"SHT_CUDA_INFO"
	.sectionflags	@""
	.align	4


	//----- nvinfo : EIATTR_CUDA_API_VERSION
	.align		4
        /*0000*/ 	.byte	0x04, 0x37
        /*0002*/ 	.short	(.L_47 - .L_46)
.L_46:
        /*0004*/ 	.word	0x00000082


	//----- nvinfo : EIATTR_KPARAM_INFO
	.align		4
.L_47:
        /*0008*/ 	.byte	0x04, 0x17
        /*000a*/ 	.short	(.L_49 - .L_48)
.L_48:
        /*000c*/ 	.word	0x00000000
        /*0010*/ 	.short	0x0002
        /*0012*/ 	.short	0x0010
        /*0014*/ 	.byte	0x00, 0xf0, 0x11, 0x00


	//----- nvinfo : EIATTR_KPARAM_INFO
	.align		4
.L_49:
        /*0018*/ 	.byte	0x04, 0x17
        /*001a*/ 	.short	(.L_51 - .L_50)
.L_50:
        /*001c*/ 	.word	0x00000000
        /*0020*/ 	.short	0x0001
        /*0022*/ 	.short	0x0008
        /*0024*/ 	.byte	0x00, 0xf5, 0x21, 0x00


	//----- nvinfo : EIATTR_KPARAM_INFO
	.align		4
.L_51:
        /*0028*/ 	.byte	0x04, 0x17
        /*002a*/ 	.short	(.L_53 - .L_52)
.L_52:
        /*002c*/ 	.word	0x00000000
        /*0030*/ 	.short	0x0000
        /*0032*/ 	.short	0x0000
        /*0034*/ 	.byte	0x00, 0xf5, 0x21, 0x00


	//----- nvinfo : EIATTR_SPARSE_MMA_MASK
	.align		4
.L_53:
        /*0038*/ 	.byte	0x03, 0x50
        /*003a*/ 	.short	0x0000


	//----- nvinfo : EIATTR_MAXREG_COUNT
	.align		4
        /*003c*/ 	.byte	0x03, 0x1b
        /*003e*/ 	.short	0x00ff


	//----- nvinfo : EIATTR_MERCURY_ISA_VERSION
	.align		4
        /*0040*/ 	.byte	0x03, 0x5f
        /*0042*/ 	.short	0x0101


	//----- nvinfo : EIATTR_VRC_CTA_INIT_COUNT
	.align		4
        /*0044*/ 	.byte	0x02, 0x4a
	.zero		1
	.zero		1


	//----- nvinfo : EIATTR_EXIT_INSTR_OFFSETS
	.align		4
        /*0048*/ 	.byte	0x04, 0x1c
        /*004a*/ 	.short	(.L_55 - .L_54)


	//   ....[0]....
.L_54:
        /*004c*/ 	.word	0x000000f0


	//   ....[1]....
        /*0050*/ 	.word	0x00000320


	//   ....[2]....
        /*0054*/ 	.word	0x00000370


	//   ....[3]....
        /*0058*/ 	.word	0x000003e0


	//   ....[4]....
        /*005c*/ 	.word	0x00000430


	//----- nvinfo : EIATTR_CRS_STACK_SIZE
	.align		4
.L_55:
        /*0060*/ 	.byte	0x04, 0x1e
        /*0062*/ 	.short	(.L_57 - .L_56)
.L_56:
        /*0064*/ 	.word	0x00000000


	//----- nvinfo : EIATTR_CBANK_PARAM_SIZE
	.align		4
.L_57:
        /*0068*/ 	.byte	0x03, 0x19
        /*006a*/ 	.short	0x0014


	//----- nvinfo : EIATTR_PARAM_CBANK
	.align		4
        /*006c*/ 	.byte	0x04, 0x0a
        /*006e*/ 	.short	(.L_59 - .L_58)
	.align		4
.L_58:
        /*0070*/ 	.word	index@(.nv.constant0._Z11updateStatePbS_i)
        /*0074*/ 	.short	0x0380
        /*0076*/ 	.short	0x0014


	//----- nvinfo : EIATTR_SW_WAR
	.align		4
.L_59:
        /*0078*/ 	.byte	0x04, 0x36
        /*007a*/ 	.short	(.L_61 - .L_60)
.L_60:
        /*007c*/ 	.word	0x00000008
.L_61:


//--------------------- .nv.callgraph             --------------------------
	.section	.nv.callgraph,"",@"SHT_CUDA_CALLGRAPH"
	.align	4
	.sectionentsize	8
	.align		4
        /*0000*/ 	.word	0x00000000
	.align		4
        /*0004*/ 	.word	0xffffffff
	.align		4
        /*0008*/ 	.word	0x00000000
	.align		4
        /*000c*/ 	.word	0xfffffffe
	.align		4
        /*0010*/ 	.word	0x00000000
	.align		4
        /*0014*/ 	.word	0xfffffffd
	.align		4
        /*0018*/ 	.word	0x00000000
	.align		4
        /*001c*/ 	.word	0xfffffffc


//--------------------- .text._Z20copyBordersLeftRightPbS_i --------------------------
	.section	.text._Z20copyBordersLeftRightPbS_i,"ax",@progbits
	.align	128
        .global         _Z20copyBordersLeftRightPbS_i
        .type           _Z20copyBordersLeftRightPbS_i,@function
        .size           _Z20copyBordersLeftRightPbS_i,(.L_x_4 - _Z20copyBordersLeftRightPbS_i)
        .other          _Z20copyBordersLeftRightPbS_i,@"STO_CUDA_ENTRY STV_DEFAULT"
_Z20copyBordersLeftRightPbS_i:
.text._Z20copyBordersLeftRightPbS_i:
[----:B------:R-:W-:Y:S01]  /*0000*/  LDC R1, c[0x0][0x37c] ;  /* 0x0000df00ff017b82 */ /* 0x000fe20000000800 */
[----:B------:R-:W0:Y:S07]  /*0010*/  S2R R3, SR_TID.Y ;  /* 0x0000000000037919 */ /* 0x000e2e0000002200 */
[----:B------:R-:W0:Y:S01]  /*0020*/  S2UR UR4, SR_CTAID.Y ;  /* 0x00000000000479c3 */ /* 0x000e220000002600 */
[----:B------:R-:W1:Y:S07]  /*0030*/  LDCU UR6, c[0x0][0x390] ;  /* 0x00007200ff0677ac */ /* 0x000e6e0008000800 */
[----:B------:R-:W0:Y:S02]  /*0040*/  LDC R0, c[0x0][0x364] ;  /* 0x0000d900ff007b82 */ /* 0x000e240000000800 */
[----:B0-----:R-:W-:-:S05]  /*0050*/  IMAD R0, R0, UR4, R3 ;  /* 0x0000000400007c24 */ /* 0x001fca000f8e0203 */
[----:B-1----:R-:W-:-:S13]  /*0060*/  ISETP.GE.AND P0, PT, R0, UR6, PT ;  /* 0x0000000600007c0c */ /* 0x002fda000bf06270 */
[----:B------:R-:W-:Y:S05]  /*0070*/  @P0 EXIT ;  /* 0x000000000000094d */ /* 0x000fea0003800000 */
[----:B------:R-:W0:Y:S01]  /*0080*/  LDCU.64 UR8, c[0x0][0x388] ;  /* 0x00007100ff0877ac */ /* 0x000e220008000a00 */
[----:B------:R-:W-:Y:S01]  /*0090*/  IMAD R0, R0, UR6, RZ ;  /* 0x0000000600007c24 */ /* 0x000fe2000f8e02ff */
[----:B------:R-:W1:Y:S03]  /*00a0*/  LDCU.64 UR4, c[0x0][0x358] ;  /* 0x00006b00ff0477ac */ /* 0x000e660008000a00 */
[----:B------:R-:W-:-:S05]  /*00b0*/  VIADD R6, R0, UR6 ;  /* 0x0000000600067c36 */ /* 0x000fca0008000000 */
[----:B0-----:R-:W-:Y:S02]  /*00c0*/  IADD3 R4, P0, PT, R6, UR8, RZ ;  /* 0x0000000806047c10 */ /* 0x001fe4000ff1e0ff */
[----:B------:R-:W-:Y:S02]  /*00d0*/  IADD3 R2, P1, PT, R0, UR8, RZ ;  /* 0x0000000800027c10 */ /* 0x000fe4000ff3e0ff */
[----:B------:R-:W-:-:S03]  /*00e0*/  LEA.HI.X.SX32 R5, R6, UR9, 0x1, P0 ;  /* 0x0000000906057c11 */ /* 0x000fc600080f0eff */
[----:B------:R-:W-:-:S03]  /*00f0*/  IMAD.X R3, RZ, RZ, UR9, P1 ;  /* 0x00000009ff037e24 */ /* 0x000fc600088e06ff */
[----:B-1----:R-:W2:Y:S04]  /*0100*/  LDG.E.U8 R5, desc[UR4][R4.64+-0x2] ;  /* 0xfffffe0404057981 */ /* 0x002ea8000c1e1100 */
[----:B------:R-:W3:Y:S01]  /*0110*/  LDG.E.U8 R9, desc[UR4][R2.64+0x1] ;  /* 0x0000010402097981 */ /* 0x000ee2000c1e1100 */
[----:B------:R-:W-:-:S04]  /*0120*/  IADD3 R6, PT, PT, R6, -0x1, RZ ;  /* 0xffffffff06067810 */ /* 0x000fc80007ffe0ff */
[----:B------:R-:W-:-:S05]  /*0130*/  IADD3 R6, P0, PT, R6, UR8, RZ ;  /* 0x0000000806067c10 */ /* 0x000fca000ff1e0ff */
[----:B------:R-:W-:Y:S01]  /*0140*/  IMAD.X R7, RZ, RZ, UR9, P0 ;  /* 0x00000009ff077e24 */ /* 0x000fe200080e06ff */
[----:B--2---:R-:W-:Y:S04]  /*0150*/  STG.E.U8 desc[UR4][R2.64], R5 ;  /* 0x0000000502007986 */ /* 0x004fe8000c101104 */
[----:B---3--:R-:W-:Y:S01]  /*0160*/  STG.E.U8 desc[UR4][R6.64], R9 ;  /* 0x0000000906007986 */ /* 0x008fe2000c101104 */
[----:B------:R-:W-:Y:S05]  /*0170*/  EXIT ;  /* 0x000000000000794d */ /* 0x000fea0003800000 */
.L_x_0:
[----:B------:R-:W-:-:S00]  /*0180*/  BRA `(.L_x_0) ;  /* 0xfffffffc00fc7947 */ /* 0x000fc0000383ffff */
[----:B------:R-:W-:-:S00]  /*0190*/  NOP ;  /* 0x0000000000007918 */ /* 0x000fc00000000000 */
        /* <DEDUP_REMOVED lines=14> */
.L_x_4:


//--------------------- .text._Z17copyBordersUpDownPbS_i --------------------------
	.section	.text._Z17copyBordersUpDownPbS_i,"ax",@progbits
	.align	128
        .global         _Z17copyBordersUpDownPbS_i
        .type           _Z17copyBordersUpDownPbS_i,@function
        .size           _Z17copyBordersUpDownPbS_i,(.L_x_5 - _Z17copyBordersUpDownPbS_i)
        .other          _Z17copyBordersUpDownPbS_i,@"STO_CUDA_ENTRY STV_DEFAULT"
_Z17copyBordersUpDownPbS_i:
.text._Z17copyBordersUpDownPbS_i:
[----:B------:R-:W-:Y:S01]  /*0000*/  LDC R1, c[0x0][0x37c] ;  /* 0x0000df00ff017b82 */ /* 0x000fe20000000800 */
[----:B------:R-:W0:Y:S07]  /*0010*/  S2R R3, SR_TID.X ;  /* 0x0000000000037919 */ /* 0x000e2e0000002100 */
[----:B------:R-:W0:Y:S08]  /*0020*/  S2UR UR4, SR_CTAID.X ;  /* 0x00000000000479c3 */ /* 0x000e300000002500 */
[----:B------:R-:W0:Y:S08]  /*0030*/  LDC R4, c[0x0][0x360] ;  /* 0x0000d800ff047b82 */ /* 0x000e300000000800 */
[----:B------:R-:W1:Y:S01]  /*0040*/  LDC R5, c[0x0][0x390] ;  /* 0x0000e400ff057b82 */ /* 0x000e620000000800 */
[----:B0-----:R-:W-:-:S02]  /*0050*/  IMAD R4, R4, UR4, R3 ;  /* 0x0000000404047c24 */ /* 0x001fc4000f8e0203 */
[----:B-1----:R-:W-:-:S05]  /*0060*/  VIADD R3, R5, 0xffffffff ;  /* 0xffffffff05037836 */ /* 0x002fca0000000000 */
[----:B------:R-:W-:-:S04]  /*0070*/  ISETP.GE.AND P0, PT, R4, R3, PT ;  /* 0x000000030400720c */ /* 0x000fc80003f06270 */
[----:B------:R-:W-:-:S13]  /*0080*/  ISETP.LT.OR P0, PT, R4, 0x1, P0 ;  /* 0x000000010400780c */ /* 0x000fda0000701670 */
[----:B------:R-:W-:Y:S05]  /*0090*/  @P0 EXIT ;  /* 0x000000000000094d */ /* 0x000fea0003800000 */
[----:B------:R-:W0:Y:S01]  /*00a0*/  LDCU.64 UR6, c[0x0][0x388] ;  /* 0x00007100ff0677ac */ /* 0x000e220008000a00 */
[----:B------:R-:W-:Y:S01]  /*00b0*/  VIADD R0, R5, 0xfffffffe ;  /* 0xfffffffe05007836 */ /* 0x000fe20000000000 */
[----:B------:R-:W1:Y:S03]  /*00c0*/  LDCU.64 UR4, c[0x0][0x358] ;  /* 0x00006b00ff0477ac */ /* 0x000e660008000a00 */
[----:B------:R-:W-:-:S04]  /*00d0*/  IMAD R9, R0, R5, RZ ;  /* 0x0000000500097224 */ /* 0x000fc800078e02ff */
[----:B------:R-:W-:-:S05]  /*00e0*/  IMAD.IADD R0, R4, 0x1, R9 ;  /* 0x0000000104007824 */ /* 0x000fca00078e0209 */
[----:B0-----:R-:W-:-:S04]  /*00f0*/  IADD3 R2, P0, PT, R0, UR6, RZ ;  /* 0x0000000600027c10 */ /* 0x001fc8000ff1e0ff */
[----:B------:R-:W-:-:S06]  /*0100*/  LEA.HI.X.SX32 R3, R0, UR7, 0x1, P0 ;  /* 0x0000000700037c11 */ /* 0x000fcc00080f0eff */
[----:B-1----:R-:W2:Y:S01]  /*0110*/  LDG.E.U8 R3, desc[UR4][R2.64] ;  /* 0x0000000402037981 */ /* 0x002ea2000c1e1100 */
[C---:B------:R-:W-:Y:S01]  /*0120*/  IMAD.IADD R0, R4.reuse, 0x1, R5 ;  /* 0x0000000104007824 */ /* 0x040fe200078e0205 */
[----:B------:R-:W-:-:S04]  /*0130*/  IADD3 R4, P0, PT, R4, UR6, RZ ;  /* 0x0000000604047c10 */ /* 0x000fc8000ff1e0ff */
[----:B------:R-:W-:Y:S01]  /*0140*/  IADD3 R6, P1, PT, R0, UR6, RZ ;  /* 0x0000000600067c10 */ /* 0x000fe2000ff3e0ff */
[----:B------:R-:W-:-:S03]  /*0150*/  IMAD.X R5, RZ, RZ, UR7, P0 ;  /* 0x00000007ff057e24 */ /* 0x000fc600080e06ff */
[----:B------:R-:W-:Y:S02]  /*0160*/  LEA.HI.X.SX32 R7, R0, UR7, 0x1, P1 ;  /* 0x0000000700077c11 */ /* 0x000fe400088f0eff */
[----:B--2---:R-:W-:Y:S04]  /*0170*/  STG.E.U8 desc[UR4][R4.64], R3 ;  /* 0x0000000304007986 */ /* 0x004fe8000c101104 */
[----:B------:R-:W2:Y:S01]  /*0180*/  LDG.E.U8 R11, desc[UR4][R6.64] ;  /* 0x00000004060b7981 */ /* 0x000ea2000c1e1100 */
[----:B------:R-:W-:-:S04]  /*0190*/  IADD3 R8, P0, PT, R9, R6, RZ ;  /* 0x0000000609087210 */ /* 0x000fc80007f1e0ff */
[----:B------:R-:W-:-:S05]  /*01a0*/  LEA.HI.X.SX32 R9, R9, R7, 0x1, P0 ;  /* 0x0000000709097211 */ /* 0x000fca00000f0eff */
[----:B--2---:R-:W-:Y:S01]  /*01b0*/  STG.E.U8 desc[UR4][R8.64], R11 ;  /* 0x0000000b08007986 */ /* 0x004fe2000c101104 */
[----:B------:R-:W-:Y:S05]  /*01c0*/  EXIT ;  /* 0x000000000000794d */ /* 0x000fea0003800000 */
.L_x_1:
        /* <DEDUP_REMOVED lines=11> */
.L_x_5:


//--------------------- .text._Z11updateStatePbS_i --------------------------
	.section	.text._Z11updateStatePbS_i,"ax",@progbits
	.align	128
        .global         _Z11updateStatePbS_i
        .type           _Z11updateStatePbS_i,@function
        .size           _Z11updateStatePbS_i,(.L_x_6 - _Z11updateStatePbS_i)
        .other          _Z11updateStatePbS_i,@"STO_CUDA_ENTRY STV_DEFAULT"
_Z11updateStatePbS_i:
.text._Z11updateStatePbS_i:
[----:B------:R-:W-:Y:S01]  /*0000*/  LDC R1, c[0x0][0x37c] ;  /* 0x0000df00ff017b82 */ /* 0x000fe20000000800 */
[----:B------:R-:W0:Y:S07]  /*0010*/  S2R R3, SR_TID.Y ;  /* 0x0000000000037919 */ /* 0x000e2e0000002200 */
[----:B------:R-:W0:Y:S01]  /*0020*/  S2UR UR5, SR_CTAID.Y ;  /* 0x00000000000579c3 */ /* 0x000e220000002600 */
[----:B------:R-:W1:Y:S01]  /*0030*/  LDCU UR7, c[0x0][0x390] ;  /* 0x00007200ff0777ac */ /* 0x000e620008000800 */
[----:B------:R-:W2:Y:S06]  /*0040*/  S2R R5, SR_TID.X ;  /* 0x0000000000057919 */ /* 0x000eac0000002100 */
[----:B------:R-:W0:Y:S08]  /*0050*/  LDC R0, c[0x0][0x364] ;  /* 0x0000d900ff007b82 */ /* 0x000e300000000800 */
[----:B------:R-:W2:Y:S01]  /*0060*/  S2UR UR6, SR_CTAID.X ;  /* 0x00000000000679c3 */ /* 0x000ea20000002500 */
[----:B-1----:R-:W-:-:S07]  /*0070*/  UIADD3 UR4, UPT, UPT, UR7, -0x1, URZ ;  /* 0xffffffff07047890 */ /* 0x002fce000fffe0ff */
[----:B------:R-:W2:Y:S01]  /*0080*/  LDC R2, c[0x0][0x360] ;  /* 0x0000d800ff027b82 */ /* 0x000ea20000000800 */
[----:B0-----:R-:W-:-:S05]  /*0090*/  IMAD R0, R0, UR5, R3 ;  /* 0x0000000500007c24 */ /* 0x001fca000f8e0203 */
[----:B------:R-:W-:-:S04]  /*00a0*/  ISETP.GE.AND P0, PT, R0, UR4, PT ;  /* 0x0000000400007c0c */ /* 0x000fc8000bf06270 */
[----:B------:R-:W-:Y:S01]  /*00b0*/  ISETP.EQ.OR P0, PT, R0, RZ, P0 ;  /* 0x000000ff0000720c */ /* 0x000fe20000702670 */
[----:B--2---:R-:W-:-:S05]  /*00c0*/  IMAD R2, R2, UR6, R5 ;  /* 0x0000000602027c24 */ /* 0x004fca000f8e0205 */
[----:B------:R-:W-:-:S04]  /*00d0*/  ISETP.LT.OR P0, PT, R2, 0x1, P0 ;  /* 0x000000010200780c */ /* 0x000fc80000701670 */
[----:B------:R-:W-:-:S13]  /*00e0*/  ISETP.GE.OR P0, PT, R2, UR4, P0 ;  /* 0x0000000402007c0c */ /* 0x000fda0008706670 */
[----:B------:R-:W-:Y:S05]  /*00f0*/  @P0 EXIT ;  /* 0x000000000000094d */ /* 0x000fea0003800000 */
[----:B------:R-:W0:Y:S01]  /*0100*/  LDCU.64 UR8, c[0x0][0x380] ;  /* 0x00007000ff0877ac */ /* 0x000e220008000a00 */
[----:B------:R-:W-:Y:S01]  /*0110*/  VIADD R3, R0, 0xffffffff ;  /* 0xffffffff00037836 */ /* 0x000fe20000000000 */
[----:B------:R-:W1:Y:S03]  /*0120*/  LDCU.64 UR4, c[0x0][0x358] ;  /* 0x00006b00ff0477ac */ /* 0x000e660008000a00 */
[----:B------:R-:W-:Y:S01]  /*0130*/  IMAD R0, R3, UR7, R2 ;  /* 0x0000000703007c24 */ /* 0x000fe2000f8e0202 */
[----:B------:R-:W-:-:S04]  /*0140*/  USHF.R.S32.HI UR6, URZ, 0x1f, UR7 ;  /* 0x0000001fff067899 */ /* 0x000fc80008011407 */
[----:B0-----:R-:W-:-:S04]  /*0150*/  IADD3 R2, P0, PT, R0, UR8, RZ ;  /* 0x0000000800027c10 */ /* 0x001fc8000ff1e0ff */
[----:B------:R-:W-:Y:S02]  /*0160*/  LEA.HI.X.SX32 R3, R0, UR9, 0x1, P0 ;  /* 0x0000000900037c11 */ /* 0x000fe400080f0eff */
[----:B------:R-:W-:-:S03]  /*0170*/  IADD3 R4, P0, PT, R2, UR7, RZ ;  /* 0x0000000702047c10 */ /* 0x000fc6000ff1e0ff */
[----:B-1----:R-:W2:Y:S01]  /*0180*/  LDG.E.S8 R8, desc[UR4][R2.64+-0x1] ;  /* 0xffffff0402087981 */ /* 0x002ea2000c1e1300 */
[----:B------:R-:W-:Y:S02]  /*0190*/  IADD3.X R5, PT, PT, R3, UR6, RZ, P0, !PT ;  /* 0x0000000603057c10 */ /* 0x000fe400087fe4ff */
[----:B------:R-:W-:Y:S01]  /*01a0*/  IADD3 R6, P0, PT, R4, UR7, RZ ;  /* 0x0000000704067c10 */ /* 0x000fe2000ff1e0ff */
[----:B------:R-:W2:Y:S04]  /*01b0*/  LDG.E.S8 R9, desc[UR4][R2.64] ;  /* 0x0000000402097981 */ /* 0x000ea8000c1e1300 */
[----:B------:R-:W3:Y:S01]  /*01c0*/  LDG.E.U8 R16, desc[UR4][R4.64] ;  /* 0x0000000404107981 */ /* 0x000ee2000c1e1100 */
[----:B------:R-:W-:-:S03]  /*01d0*/  IADD3.X R7, PT, PT, R5, UR6, RZ, P0, !PT ;  /* 0x0000000605077c10 */ /* 0x000fc600087fe4ff */
[----:B------:R-:W2:Y:S04]  /*01e0*/  LDG.E.S8 R10, desc[UR4][R2.64+0x1] ;  /* 0x00000104020a7981 */ /* 0x000ea8000c1e1300 */
[----:B------:R-:W4:Y:S04]  /*01f0*/  LDG.E.S8 R11, desc[UR4][R4.64+-0x1] ;  /* 0xffffff04040b7981 */ /* 0x000f28000c1e1300 */
[----:B------:R-:W4:Y:S04]  /*0200*/  LDG.E.S8 R12, desc[UR4][R4.64+0x1] ;  /* 0x00000104040c7981 */ /* 0x000f28000c1e1300 */
[----:B------:R-:W5:Y:S04]  /*0210*/  LDG.E.S8 R13, desc[UR4][R6.64+-0x1] ;  /* 0xffffff04060d7981 */ /* 0x000f68000c1e1300 */
[----:B------:R-:W5:Y:S04]  /*0220*/  LDG.E.S8 R14, desc[UR4][R6.64] ;  /* 0x00000004060e7981 */ /* 0x000f68000c1e1300 */
[----:B------:R-:W5:Y:S01]  /*0230*/  LDG.E.S8 R15, desc[UR4][R6.64+0x1] ;  /* 0x00000104060f7981 */ /* 0x000f62000c1e1300 */
[----:B------:R-:W-:Y:S01]  /*0240*/  VIADD R0, R0, UR7 ;  /* 0x0000000700007c36 */ /* 0x000fe20008000000 */
[----:B---3--:R-:W-:-:S02]  /*0250*/  ISETP.NE.AND P0, PT, R16, RZ, PT ;  /* 0x000000ff1000720c */ /* 0x008fc40003f05270 */
[----:B--2---:R-:W-:-:S04]  /*0260*/  IADD3 R8, PT, PT, R10, R9, R8 ;  /* 0x000000090a087210 */ /* 0x004fc80007ffe008 */
[----:B----4-:R-:W-:-:S04]  /*0270*/  IADD3 R8, PT, PT, R12, R8, R11 ;  /* 0x000000080c087210 */ /* 0x010fc80007ffe00b */
[----:B-----5:R-:W-:-:S05]  /*0280*/  IADD3 R8, PT, PT, R14, R8, R13 ;  /* 0x000000080e087210 */ /* 0x020fca0007ffe00d */
[----:B------:R-:W-:Y:S01]  /*0290*/  IMAD.IADD R8, R8, 0x1, R15 ;  /* 0x0000000108087824 */ /* 0x000fe200078e020f */
[----:B------:R-:W-:Y:S06]  /*02a0*/  @!P0 BRA `(.L_x_2) ;  /* 0x0000000000348947 */ /* 0x000fec0003800000 */
[----:B------:R-:W-:Y:S01]  /*02b0*/  LOP3.LUT R8, R8, 0xfffffffe, RZ, 0xc0, !PT ;  /* 0xfffffffe08087812 */ /* 0x000fe200078ec0ff */
[----:B------:R-:W-:-:S03]  /*02c0*/  IMAD.MOV.U32 R4, RZ, RZ, 0x1 ;  /* 0x00000001ff047424 */ /* 0x000fc600078e00ff */
[----:B------:R-:W-:-:S13]  /*02d0*/  ISETP.NE.AND P0, PT, R8, 0x2, PT ;  /* 0x000000020800780c */ /* 0x000fda0003f05270 */
[----:B------:R-:W0:Y:S02]  /*02e0*/  @!P0 LDC.64 R2, c[0x0][0x388] ;  /* 0x0000e200ff028b82 */ /* 0x000e240000000a00 */
[----:B0-----:R-:W-:-:S04]  /*02f0*/  @!P0 IADD3 R2, P1, PT, R0, R2, RZ ;  /* 0x0000000200028210 */ /* 0x001fc80007f3e0ff */
[----:B------:R-:W-:-:S05]  /*0300*/  @!P0 LEA.HI.X.SX32 R3, R0, R3, 0x1, P1 ;  /* 0x0000000300038211 */ /* 0x000fca00008f0eff */
[----:B------:R0:W-:Y:S01]  /*0310*/  @!P0 STG.E.U8 desc[UR4][R2.64], R4 ;  /* 0x0000000402008986 */ /* 0x0001e2000c101104 */
[----:B------:R-:W-:Y:S05]  /*0320*/  @!P0 EXIT ;  /* 0x000000000000894d */ /* 0x000fea0003800000 */
[----:B------:R-:W0:Y:S02]  /*0330*/  LDCU.64 UR6, c[0x0][0x388] ;  /* 0x00007100ff0677ac */ /* 0x000e240008000a00 */
[----:B0-----:R-:W-:-:S04]  /*0340*/  IADD3 R2, P0, PT, R0, UR6, RZ ;  /* 0x0000000600027c10 */ /* 0x001fc8000ff1e0ff */
[----:B------:R-:W-:-:S05]  /*0350*/  LEA.HI.X.SX32 R3, R0, UR7, 0x1, P0 ;  /* 0x0000000700037c11 */ /* 0x000fca00080f0eff */
[----:B------:R-:W-:Y:S01]  /*0360*/  STG.E.U8 desc[UR4][R2.64], RZ ;  /* 0x000000ff02007986 */ /* 0x000fe2000c101104 */
[----:B------:R-:W-:Y:S05]  /*0370*/  EXIT ;  /* 0x000000000000794d */ /* 0x000fea0003800000 */
.L_x_2:
[----:B------:R-:W-:Y:S01]  /*0380*/  ISETP.NE.AND P0, PT, R8, 0x3, PT ;  /* 0x000000030800780c */ /* 0x000fe20003f05270 */
[----:B------:R-:W-:-:S12]  /*0390*/  IMAD.MOV.U32 R4, RZ, RZ, 0x1 ;  /* 0x00000001ff047424 */ /* 0x000fd800078e00ff */
        /* <DEDUP_REMOVED lines=10> */
.L_x_3:
        /* <DEDUP_REMOVED lines=12> */
.L_x_6:


//--------------------- .nv.shared.reserved.0     --------------------------
	.section	.nv.shared.reserved.0,"aw",@nobits
	.weak		__nv_reservedSMEM_offset_0_alias
	.size		__nv_reservedSMEM_offset_0_alias, 0, 64
	.other		__nv_reservedSMEM_offset_0_alias,@"STO_CUDA_RESERVED_SHARED STV_DEFAULT"
__nv_reservedSMEM_offset_0_alias:
	.zero		0
	.zero		64


//--------------------- .nv.constant0._Z20copyBordersLeftRightPbS_i --------------------------
	.section	.nv.constant0._Z20copyBordersLeftRightPbS_i,"a",@progbits
	.sectionflags	@""
	.align	4
.nv.constant0._Z20copyBordersLeftRightPbS_i:
	.zero		916


//--------------------- .nv.constant0._Z17copyBordersUpDownPbS_i --------------------------
	.section	.nv.constant0._Z17copyBordersUpDownPbS_i,"a",@progbits
	.sectionflags	@""
	.align	4
.nv.constant0._Z17copyBordersUpDownPbS_i:
	.zero		916


//--------------------- .nv.constant0._Z11updateStatePbS_i --------------------------
	.section	.nv.constant0._Z11updateStatePbS_i,"a",@progbits
	.sectionflags	@""
	.align	4
.nv.constant0._Z11updateStatePbS_i:
	.zero		916


//--------------------- SYMBOLS --------------------------

	.type		.nv.reservedSmem.offset0,@object
	.size		.nv.reservedSmem.offset0,0x4
